	.headerflags	@"EF_CUDA_TEXMODE_UNIFIED EF_CUDA_64BIT_ADDRESS EF_CUDA_ACCELERATORS EF_CUDA_SM90 EF_CUDA_VIRTUAL_SM(EF_CUDA_SM90)"
	.elftype	@"ET_EXEC"


//--------------------- .nv.info                  --------------------------
	.section	.nv.info,"",@"SHT_CUDA_INFO"
	.align	4


	//----- nvinfo : EIATTR_REGCOUNT
	.align		4
        /*0000*/ 	.byte	0x04, 0x2f
        /*0002*/ 	.short	(.L_1 - .L_0)
	.align		4
.L_0:
        /*0004*/ 	.word	index@(triton_poi_fused__unsafe_index_add_convolution_mul_sub_25)
        /*0008*/ 	.word	0x0000001a


	//----- nvinfo : EIATTR_MIN_STACK_SIZE
	.align		4
.L_1:
        /*000c*/ 	.byte	0x04, 0x12
        /*000e*/ 	.short	(.L_3 - .L_2)
	.align		4
.L_2:
        /*0010*/ 	.word	index@(triton_poi_fused__unsafe_index_add_convolution_mul_sub_25)
        /*0014*/ 	.word	0x00000000


	//----- nvinfo : EIATTR_FRAME_SIZE
	.align		4
.L_3:
        /*0018*/ 	.byte	0x04, 0x11
        /*001a*/ 	.short	(.L_5 - .L_4)
	.align		4
.L_4:
        /*001c*/ 	.word	index@(triton_poi_fused__unsafe_index_add_convolution_mul_sub_25)
        /*0020*/ 	.word	0x00000000


	//----- nvinfo : EIATTR_MIN_STACK_SIZE
	.align		4
.L_5:
        /*0024*/ 	.byte	0x04, 0x12
        /*0026*/ 	.short	(.L_7 - .L_6)
	.align		4
.L_6:
        /*0028*/ 	.word	index@(triton_poi_fused__unsafe_index_add_convolution_mul_sub_25)
        /*002c*/ 	.word	0x00000000
.L_7:


//--------------------- .nv.info.triton_poi_fused__unsafe_index_add_convolution_mul_sub_25 --------------------------
	.section	.nv.info.triton_poi_fused__unsafe_index_add_convolution_mul_sub_25,"",@"SHT_CUDA_INFO"
	.sectionflags	@""
	.align	4


	//----- nvinfo : EIATTR_CUDA_API_VERSION
	.align		4
        /*0000*/ 	.byte	0x04, 0x37
        /*0002*/ 	.short	(.L_9 - .L_8)
.L_8:
        /*0004*/ 	.word	0x0000007c


	//----- nvinfo : EIATTR_KPARAM_INFO
	.align		4
.L_9:
        /*0008*/ 	.byte	0x04, 0x17
        /*000a*/ 	.short	(.L_11 - .L_10)
.L_10:
        /*000c*/ 	.word	0x00000000
        /*0010*/ 	.short	0x0009
        /*0012*/ 	.short	0x0048
        /*0014*/ 	.byte	0x00, 0xf0, 0x11, 0x00


	//----- nvinfo : EIATTR_KPARAM_INFO
	.align		4
.L_11:
        /*0018*/ 	.byte	0x04, 0x17
        /*001a*/ 	.short	(.L_13 - .L_12)
.L_12:
        /*001c*/ 	.word	0x00000000
        /*0020*/ 	.short	0x0008
        /*0022*/ 	.short	0x0040
        /*0024*/ 	.byte	0x00, 0xf4, 0x21, 0x00


	//----- nvinfo : EIATTR_KPARAM_INFO
	.align		4
.L_13:
        /*0028*/ 	.byte	0x04, 0x17
        /*002a*/ 	.short	(.L_15 - .L_14)
.L_14:
        /*002c*/ 	.word	0x00000000
        /*0030*/ 	.short	0x0007
        /*0032*/ 	.short	0x0038
        /*0034*/ 	.byte	0x00, 0xf4, 0x21, 0x00


	//----- nvinfo : EIATTR_KPARAM_INFO
	.align		4
.L_15:
        /*0038*/ 	.byte	0x04, 0x17
        /*003a*/ 	.short	(.L_17 - .L_16)
.L_16:
        /*003c*/ 	.word	0x00000000
        /*0040*/ 	.short	0x0006
        /*0042*/ 	.short	0x0030
        /*0044*/ 	.byte	0x00, 0xf4, 0x21, 0x00


	//----- nvinfo : EIATTR_KPARAM_INFO
	.align		4
.L_17:
        /*0048*/ 	.byte	0x04, 0x17
        /*004a*/ 	.short	(.L_19 - .L_18)
.L_18:
        /*004c*/ 	.word	0x00000000
        /*0050*/ 	.short	0x0005
        /*0052*/ 	.short	0x0028
        /*0054*/ 	.byte	0x00, 0xf4, 0x21, 0x00


	//----- nvinfo : EIATTR_KPARAM_INFO
	.align		4
.L_19:
        /*0058*/ 	.byte	0x04, 0x17
        /*005a*/ 	.short	(.L_21 - .L_20)
.L_20:
        /*005c*/ 	.word	0x00000000
        /*0060*/ 	.short	0x0004
        /*0062*/ 	.short	0x0020
        /*0064*/ 	.byte	0x00, 0xf4, 0x21, 0x00


	//----- nvinfo : EIATTR_KPARAM_INFO
	.align		4
.L_21:
        /*0068*/ 	.byte	0x04, 0x17
        /*006a*/ 	.short	(.L_23 - .L_22)
.L_22:
        /*006c*/ 	.word	0x00000000
        /*0070*/ 	.short	0x0003
        /*0072*/ 	.short	0x0018
        /*0074*/ 	.byte	0x00, 0xf4, 0x21, 0x00


	//----- nvinfo : EIATTR_KPARAM_INFO
	.align		4
.L_23:
        /*0078*/ 	.byte	0x04, 0x17
        /*007a*/ 	.short	(.L_25 - .L_24)
.L_24:
        /*007c*/ 	.word	0x00000000
        /*0080*/ 	.short	0x0002
        /*0082*/ 	.short	0x0010
        /*0084*/ 	.byte	0x00, 0xf4, 0x21, 0x00


	//----- nvinfo : EIATTR_KPARAM_INFO
	.align		4
.L_25:
        /*0088*/ 	.byte	0x04, 0x17
        /*008a*/ 	.short	(.L_27 - .L_26)
.L_26:
        /*008c*/ 	.word	0x00000000
        /*0090*/ 	.short	0x0001
        /*0092*/ 	.short	0x0008
        /*0094*/ 	.byte	0x00, 0xf4, 0x21, 0x00


	//----- nvinfo : EIATTR_KPARAM_INFO
	.align		4
.L_27:
        /*0098*/ 	.byte	0x04, 0x17
        /*009a*/ 	.short	(.L_29 - .L_28)
.L_28:
        /*009c*/ 	.word	0x00000000
        /*00a0*/ 	.short	0x0000
        /*00a2*/ 	.short	0x0000
        /*00a4*/ 	.byte	0x00, 0xf4, 0x21, 0x00


	//----- nvinfo : EIATTR_SPARSE_MMA_MASK
	.align		4
.L_29:
        /*00a8*/ 	.byte	0x03, 0x50
        /*00aa*/ 	.short	0x0000


	//----- nvinfo : EIATTR_MAXREG_COUNT
	.align		4
        /*00ac*/ 	.byte	0x03, 0x1b
        /*00ae*/ 	.short	0x00ff


	//----- nvinfo : EIATTR_EXIT_INSTR_OFFSETS
	.align		4
        /*00b0*/ 	.byte	0x04, 0x1c
        /*00b2*/ 	.short	(.L_31 - .L_30)


	//   ....[0]....
.L_30:
        /*00b4*/ 	.word	0x000006b0


	//   ....[1]....
        /*00b8*/ 	.word	0x000006d0


	//----- nvinfo : EIATTR_REQNTID
	.align		4
.L_31:
        /*00bc*/ 	.byte	0x04, 0x10
        /*00be*/ 	.short	(.L_33 - .L_32)
.L_32:
        /*00c0*/ 	.word	0x00000080
        /*00c4*/ 	.word	0x00000001
        /*00c8*/ 	.word	0x00000001


	//----- nvinfo : EIATTR_CBANK_PARAM_SIZE
	.align		4
.L_33:
        /*00cc*/ 	.byte	0x03, 0x19
        /*00ce*/ 	.short	0x004c


	//----- nvinfo : EIATTR_PARAM_CBANK
	.align		4
        /*00d0*/ 	.byte	0x04, 0x0a
        /*00d2*/ 	.short	(.L_35 - .L_34)
	.align		4
.L_34:
        /*00d4*/ 	.word	index@(.nv.constant0.triton_poi_fused__unsafe_index_add_convolution_mul_sub_25)
        /*00d8*/ 	.short	0x0210
        /*00da*/ 	.short	0x004c


	//----- nvinfo : EIATTR_SW_WAR
	.align		4
.L_35:
        /*00dc*/ 	.byte	0x04, 0x36
        /*00de*/ 	.short	(.L_37 - .L_36)
.L_36:
        /*00e0*/ 	.word	0x00000008
.L_37:


//--------------------- .nv.callgraph             --------------------------
	.section	.nv.callgraph,"",@"SHT_CUDA_CALLGRAPH"
	.align	4
	.sectionentsize	8
	.align		4
        /*0000*/ 	.word	0x00000000
	.align		4
        /*0004*/ 	.word	0xffffffff
	.align		4
        /*0008*/ 	.word	0x00000000
	.align		4
        /*000c*/ 	.word	0xfffffffe
	.align		4
        /*0010*/ 	.word	0x00000000
	.align		4
        /*0014*/ 	.word	0xfffffffd
	.align		4
        /*0018*/ 	.word	0x00000000
	.align		4
        /*001c*/ 	.word	0xfffffffc


//--------------------- .text.triton_poi_fused__unsafe_index_add_convolution_mul_sub_25 --------------------------
	.section	.text.triton_poi_fused__unsafe_index_add_convolution_mul_sub_25,"ax",@progbits
	.align	128
        .global         triton_poi_fused__unsafe_index_add_convolution_mul_sub_25
        .type           triton_poi_fused__unsafe_index_add_convolution_mul_sub_25,@function
        .size           triton_poi_fused__unsafe_index_add_convolution_mul_sub_25,(.L_x_1 - triton_poi_fused__unsafe_index_add_convolution_mul_sub_25)
        .other          triton_poi_fused__unsafe_index_add_convolution_mul_sub_25,@"STO_CUDA_ENTRY STV_DEFAULT"
triton_poi_fused__unsafe_index_add_convolution_mul_sub_25:
.text.triton_poi_fused__unsafe_index_add_convolution_mul_sub_25:
[----:B------:R-:W0:Y:S02]  /*0000*/  LDC R1, c[0x0][0x28] ;  /* 0x00000a00ff017b82 */ /* 0x000e240000000800 */
[----:B------:R-:W1:Y:S01]  /*0010*/  S2R R3, SR_TID.X ;  /* 0x0000000000037919 */ /* 0x000e620000002100 */
[----:B------:R-:W2:Y:S01]  /*0020*/  LDC.64 R16, c[0x0][0x218] ;  /* 0x00008600ff107b82 */ /* 0x000ea20000000a00 */
[----:B------:R-:W3:Y:S07]  /*0030*/  S2R R10, SR_CTAID.X ;  /* 0x00000000000a7919 */ /* 0x000eee0000002500 */
[----:B------:R-:W4:Y:S08]  /*0040*/  LDC.64 R12, c[0x0][0x248] ;  /* 0x00009200ff0c7b82 */ /* 0x000f300000000a00 */
[----:B------:R-:W5:Y:S01]  /*0050*/  LDC.64 R14, c[0x0][0x220] ;  /* 0x00008800ff0e7b82 */ /* 0x000f620000000a00 */
[----:B------:R-:W-:Y:S01]  /*0060*/  CS2R R8, SRZ ;  /* 0x0000000000087805 */ /* 0x000fe2000001ff00 */
[----:B------:R-:W-:Y:S01]  /*0070*/  ULDC.64 UR4, c[0x0][0x208] ;  /* 0x0000820000047ab9 */ /* 0x000fe20000000a00 */
[----:B------:R-:W-:Y:S01]  /*0080*/  ULDC.64 UR6, c[0x0][0x228] ;  /* 0x00008a0000067ab9 */ /* 0x000fe20000000a00 */
[----:B-1----:R-:W-:-:S05]  /*0090*/  LOP3.LUT R3, R3, 0x7f, RZ, 0xc0, !PT ;  /* 0x0000007f03037812 */ /* 0x002fca00078ec0ff */
[----:B---3--:R-:W-:-:S05]  /*00a0*/  IMAD R0, R10, 0x80, R3 ;  /* 0x000000800a007824 */ /* 0x008fca00078e0203 */
[----:B------:R-:W-:Y:S02]  /*00b0*/  SHF.R.S32.HI R3, RZ, 0x1f, R0 ;  /* 0x0000001fff037819 */ /* 0x000fe40000011400 */
[----:B------:R-:W-:Y:S02]  /*00c0*/  ISETP.GE.AND P0, PT, R0, 0x5400, PT ;  /* 0x000054000000780c */ /* 0x000fe40003f06270 */
[----:B------:R-:W-:Y:S02]  /*00d0*/  LEA.HI R5, R3, R0, RZ, 0x4 ;  /* 0x0000000003057211 */ /* 0x000fe400078f20ff */
[----:B------:R-:W1:Y:S02]  /*00e0*/  LDC.64 R2, c[0x0][0x238] ;  /* 0x00008e00ff027b82 */ /* 0x000e640000000a00 */
[----:B------:R-:W-:Y:S02]  /*00f0*/  SHF.R.S32.HI R4, RZ, 0x4, R5 ;  /* 0x00000004ff047819 */ /* 0x000fe40000011405 */
[----:B------:R-:W-:-:S02]  /*0100*/  LOP3.LUT R5, R5, 0xfffffff0, RZ, 0xc0, !PT ;  /* 0xfffffff005057812 */ /* 0x000fc400078ec0ff */
[----:B------:R-:W-:-:S03]  /*0110*/  LEA.HI R6, R4, R4, RZ, 0x4 ;  /* 0x0000000404067211 */ /* 0x000fc600078f20ff */
[----:B------:R-:W-:Y:S01]  /*0120*/  IMAD.IADD R5, R0, 0x1, -R5 ;  /* 0x0000000100057824 */ /* 0x000fe200078e0a05 */
[----:B------:R-:W-:-:S05]  /*0130*/  LOP3.LUT R7, R6, 0xfffffff0, RZ, 0xc0, !PT ;  /* 0xfffffff006077812 */ /* 0x000fca00078ec0ff */
[----:B------:R-:W-:Y:S01]  /*0140*/  IMAD.IADD R4, R4, 0x1, -R7 ;  /* 0x0000000104047824 */ /* 0x000fe200078e0a07 */
[----:B------:R-:W-:-:S03]  /*0150*/  CS2R R6, SRZ ;  /* 0x0000000000067805 */ /* 0x000fc6000001ff00 */
[----:B--2---:R-:W-:-:S04]  /*0160*/  IMAD.WIDE R16, R4, 0x8, R16 ;  /* 0x0000000804107825 */ /* 0x004fc800078e0210 */
[----:B----4-:R-:W-:Y:S01]  /*0170*/  IMAD.WIDE R22, R4, 0x8, R12 ;  /* 0x0000000804167825 */ /* 0x010fe200078e020c */
[----:B------:R-:W2:Y:S01]  /*0180*/  @!P0 LDG.E.EL.64 R6, desc[UR4][R16.64] ;  /* 0x0000000410068981 */ /* 0x000ea2000c2e1b00 */
[----:B------:R-:W-:Y:S02]  /*0190*/  CS2R R12, SRZ ;  /* 0x00000000000c7805 */ /* 0x000fe4000001ff00 */
[C---:B-----5:R-:W-:Y:S01]  /*01a0*/  IMAD.WIDE R18, R5.reuse, 0x8, R14 ;  /* 0x0000000805127825 */ /* 0x060fe200078e020e */
[----:B------:R3:W4:Y:S01]  /*01b0*/  @!P0 LDG.E.EL.64 R8, desc[UR4][R22.64] ;  /* 0x0000000416088981 */ /* 0x000722000c2e1b00 */
[----:B------:R-:W-:Y:S02]  /*01c0*/  CS2R R14, SRZ ;  /* 0x00000000000e7805 */ /* 0x000fe4000001ff00 */
[----:B-1----:R-:W-:Y:S01]  /*01d0*/  IMAD.WIDE R20, R5, 0x8, R2 ;  /* 0x0000000805147825 */ /* 0x002fe200078e0202 */
[----:B------:R-:W5:Y:S04]  /*01e0*/  @!P0 LDG.E.EL.64 R12, desc[UR4][R18.64] ;  /* 0x00000004120c8981 */ /* 0x000f68000c2e1b00 */
[----:B------:R-:W5:Y:S01]  /*01f0*/  @!P0 LDG.E.EL.64 R14, desc[UR4][R20.64] ;  /* 0x00000004140e8981 */ /* 0x000f62000c2e1b00 */
[----:B------:R-:W-:Y:S01]  /*0200*/  SHF.R.S32.HI R3, RZ, 0x18, R10 ;  /* 0x00000018ff037819 */ /* 0x000fe2000001140a */
[----:B---3--:R-:W-:-:S03]  /*0210*/  IMAD.MOV.U32 R22, RZ, RZ, RZ ;  /* 0x000000ffff167224 */ /* 0x008fc600078e00ff */
[----:B------:R-:W-:-:S04]  /*0220*/  SGXT R3, R3, 0x1 ;  /* 0x000000010303781a */ /* 0x000fc80000000200 */
[----:B------:R-:W-:Y:S02]  /*0230*/  LEA.HI R10, R3, R0, RZ, 0x8 ;  /* 0x00000000030a7211 */ /* 0x000fe400078f40ff */
[----:B------:R-:W1:Y:S02]  /*0240*/  LDC.64 R2, c[0x0][0x230] ;  /* 0x00008c00ff027b82 */ /* 0x000e640000000a00 */
[----:B------:R-:W-:-:S05]  /*0250*/  SHF.R.S32.HI R10, RZ, 0x8, R10 ;  /* 0x00000008ff0a7819 */ /* 0x000fca000001140a */
[----:B------:R-:W-:-:S05]  /*0260*/  IMAD.HI R11, R10, 0x30c30c31, RZ ;  /* 0x30c30c310a0b7827 */ /* 0x000fca00078e02ff */
[----:B------:R-:W-:-:S04]  /*0270*/  SHF.R.U32.HI R16, RZ, 0x1f, R11 ;  /* 0x0000001fff107819 */ /* 0x000fc8000001160b */
[----:B------:R-:W-:-:S05]  /*0280*/  LEA.HI.SX32 R11, R11, R16, 0x1e ;  /* 0x000000100b0b7211 */ /* 0x000fca00078ff2ff */
[----:B------:R-:W-:-:S04]  /*0290*/  IMAD R11, R11, -0x15, R10 ;  /* 0xffffffeb0b0b7824 */ /* 0x000fc800078e020a */
[----:B-1----:R-:W-:Y:S01]  /*02a0*/  IMAD.WIDE R2, R11, 0x4, R2 ;  /* 0x000000040b027825 */ /* 0x002fe200078e0202 */
[----:B--2---:R-:W-:Y:S02]  /*02b0*/  SHF.R.U32.HI R17, RZ, 0x1c, R7 ;  /* 0x0000001cff117819 */ /* 0x004fe40000011607 */
[----:B----4-:R-:W-:Y:S02]  /*02c0*/  SHF.R.U32.HI R11, RZ, 0x1c, R9 ;  /* 0x0000001cff0b7819 */ /* 0x010fe40000011609 */
[----:B------:R-:W-:Y:S02]  /*02d0*/  LOP3.LUT R17, R17, 0x8, RZ, 0xc0, !PT ;  /* 0x0000000811117812 */ /* 0x000fe400078ec0ff */
[----:B------:R-:W-:Y:S02]  /*02e0*/  LOP3.LUT R11, R11, 0x8, RZ, 0xc0, !PT ;  /* 0x000000080b0b7812 */ /* 0x000fe400078ec0ff */
[----:B------:R-:W-:Y:S02]  /*02f0*/  IADD3 R6, P1, R6, R17, RZ ;  /* 0x0000001106067210 */ /* 0x000fe40007f3e0ff */
[----:B------:R-:W-:-:S02]  /*0300*/  IADD3 R8, P3, R8, R11, RZ ;  /* 0x0000000b08087210 */ /* 0x000fc40007f7e0ff */
[----:B-----5:R-:W-:Y:S01]  /*0310*/  SHF.R.U32.HI R16, RZ, 0x1a, R13 ;  /* 0x0000001aff107819 */ /* 0x020fe2000001160d */
[----:B------:R-:W-:Y:S01]  /*0320*/  IMAD.X R17, RZ, RZ, R7, P1 ;  /* 0x000000ffff117224 */ /* 0x000fe200008e0607 */
[----:B------:R-:W-:Y:S01]  /*0330*/  LEA R18, P2, R12, UR6, 0x2 ;  /* 0x000000060c127c11 */ /* 0x000fe2000f8410ff */
[----:B------:R-:W-:Y:S01]  /*0340*/  IMAD.X R9, RZ, RZ, R9, P3 ;  /* 0x000000ffff097224 */ /* 0x000fe200018e0609 */
[----:B------:R-:W-:Y:S02]  /*0350*/  SHF.R.U32.HI R11, RZ, 0x1a, R15 ;  /* 0x0000001aff0b7819 */ /* 0x000fe4000001160f */
[----:B------:R-:W-:Y:S02]  /*0360*/  LOP3.LUT R7, R16, 0x20, RZ, 0xc0, !PT ;  /* 0x0000002010077812 */ /* 0x000fe400078ec0ff */
[----:B------:R-:W-:Y:S02]  /*0370*/  LEA.HI.X R13, R12, UR7, R13, 0x2, P2 ;  /* 0x000000070c0d7c11 */ /* 0x000fe400090f140d */
[----:B------:R-:W-:-:S02]  /*0380*/  LEA R12, P1, R14, UR6, 0x2 ;  /* 0x000000060e0c7c11 */ /* 0x000fc4000f8210ff */
[----:B------:R-:W-:Y:S02]  /*0390*/  LOP3.LUT R11, R11, 0x20, RZ, 0xc0, !PT ;  /* 0x000000200b0b7812 */ /* 0x000fe400078ec0ff */
[----:B------:R-:W-:Y:S02]  /*03a0*/  IADD3 R16, P2, R7, R18, RZ ;  /* 0x0000001207107210 */ /* 0x000fe40007f5e0ff */
[C---:B------:R-:W-:Y:S01]  /*03b0*/  SHF.L.U64.HI R7, R6.reuse, 0x5, R17 ;  /* 0x0000000506077819 */ /* 0x040fe20000010211 */
[----:B------:R-:W-:Y:S01]  /*03c0*/  IMAD.SHL.U32 R17, R6, 0x20, RZ ;  /* 0x0000002006117824 */ /* 0x000fe200078e00ff */
[C---:B------:R-:W-:Y:S01]  /*03d0*/  SHF.L.U64.HI R21, R8.reuse, 0x5, R9 ;  /* 0x0000000508157819 */ /* 0x040fe20000010209 */
[----:B------:R-:W-:Y:S01]  /*03e0*/  IMAD.SHL.U32 R9, R8, 0x20, RZ ;  /* 0x0000002008097824 */ /* 0x000fe200078e00ff */
[----:B------:R-:W-:Y:S01]  /*03f0*/  LEA.HI.X R15, R14, UR7, R15, 0x2, P1 ;  /* 0x000000070e0f7c11 */ /* 0x000fe200088f140f */
[----:B------:R-:W-:Y:S01]  /*0400*/  IMAD.X R6, RZ, RZ, R13, P2 ;  /* 0x000000ffff067224 */ /* 0x000fe200010e060d */
[----:B------:R-:W-:-:S02]  /*0410*/  IADD3 R8, P1, R11, R12, RZ ;  /* 0x0000000c0b087210 */ /* 0x000fc40007f3e0ff */
[----:B------:R-:W-:Y:S02]  /*0420*/  IADD3 R18, P2, R17, R16, RZ ;  /* 0x0000001011127210 */ /* 0x000fe40007f5e0ff */
[----:B------:R-:W-:Y:S01]  /*0430*/  IADD3 R12, P4, R9, R16, RZ ;  /* 0x00000010090c7210 */ /* 0x000fe20007f9e0ff */
[----:B------:R-:W-:Y:S01]  /*0440*/  IMAD.X R20, RZ, RZ, R15, P1 ;  /* 0x000000ffff147224 */ /* 0x000fe200008e060f */
[----:B------:R-:W-:Y:S01]  /*0450*/  IADD3 R14, P3, R8, R17, RZ ;  /* 0x00000011080e7210 */ /* 0x000fe20007f7e0ff */
[--C-:B------:R-:W-:Y:S01]  /*0460*/  IMAD.X R19, R7, 0x1, R6.reuse, P2 ;  /* 0x0000000107137824 */ /* 0x100fe200010e0606 */
[----:B------:R-:W-:Y:S01]  /*0470*/  IADD3 R16, P5, R9, R8, RZ ;  /* 0x0000000809107210 */ /* 0x000fe20007fbe0ff */
[C---:B------:R-:W-:Y:S01]  /*0480*/  IMAD.X R13, R21.reuse, 0x1, R6, P4 ;  /* 0x00000001150d7824 */ /* 0x040fe200020e0606 */
[----:B------:R-:W1:Y:S01]  /*0490*/  LDC.64 R8, c[0x0][0x240] ;  /* 0x00009000ff087b82 */ /* 0x000e620000000a00 */
[----:B------:R-:W-:Y:S02]  /*04a0*/  IMAD.X R15, R20, 0x1, R7, P3 ;  /* 0x00000001140f7824 */ /* 0x000fe400018e0607 */
[----:B------:R-:W-:-:S02]  /*04b0*/  IMAD.X R17, R21, 0x1, R20, P5 ;  /* 0x0000000115117824 */ /* 0x000fc400028e0614 */
[----:B------:R-:W-:-:S03]  /*04c0*/  IMAD.SHL.U32 R21, R10, 0x40, RZ ;  /* 0x000000400a157824 */ /* 0x000fc600078e00ff */
[----:B------:R-:W2:Y:S01]  /*04d0*/  LDC.64 R6, c[0x0][0x250] ;  /* 0x00009400ff067b82 */ /* 0x000ea20000000a00 */
[----:B------:R-:W-:Y:S01]  /*04e0*/  IMAD.WIDE R10, R21, 0x4, R18 ;  /* 0x00000004150a7825 */ /* 0x000fe200078e0212 */
[----:B------:R-:W-:-:S03]  /*04f0*/  CS2R R18, SRZ ;  /* 0x0000000000127805 */ /* 0x000fc6000001ff00 */
[----:B------:R-:W-:-:S03]  /*0500*/  IMAD.WIDE R12, R21, 0x4, R12 ;  /* 0x00000004150c7825 */ /* 0x000fc600078e020c */
[----:B------:R-:W3:Y:S01]  /*0510*/  @!P0 LDG.E.EL R19, desc[UR4][R10.64] ;  /* 0x000000040a138981 */ /* 0x000ee2000c2e1900 */
[----:B------:R-:W-:-:S04]  /*0520*/  IMAD.WIDE R14, R21, 0x4, R14 ;  /* 0x00000004150e7825 */ /* 0x000fc800078e020e */
[----:B------:R-:W-:Y:S01]  /*0530*/  IMAD.WIDE R16, R21, 0x4, R16 ;  /* 0x0000000415107825 */ /* 0x000fe200078e0210 */
[----:B------:R-:W-:Y:S01]  /*0540*/  CS2R R20, SRZ ;  /* 0x0000000000147805 */ /* 0x000fe2000001ff00 */
[----:B------:R-:W4:Y:S02]  /*0550*/  @!P0 LDG.E.EL R18, desc[UR4][R14.64] ;  /* 0x000000040e128981 */ /* 0x000f24000c2e1900 */
[----:B-1----:R-:W-:Y:S02]  /*0560*/  IMAD.WIDE R8, R5, 0x4, R8 ;  /* 0x0000000405087825 */ /* 0x002fe400078e0208 */
[----:B------:R-:W5:Y:S04]  /*0570*/  @!P0 LDG.E.EL R22, desc[UR4][R16.64] ;  /* 0x0000000410168981 */ /* 0x000f68000c2e1900 */
[----:B------:R1:W3:Y:S01]  /*0580*/  @!P0 LDG.E.EL R21, desc[UR4][R2.64] ;  /* 0x0000000402158981 */ /* 0x0002e2000c2e1900 */
[----:B------:R-:W-:-:S03]  /*0590*/  IMAD.MOV.U32 R5, RZ, RZ, RZ ;  /* 0x000000ffff057224 */ /* 0x000fc600078e00ff */
[----:B------:R-:W5:Y:S01]  /*05a0*/  @!P0 LDG.E.EL R20, desc[UR4][R12.64] ;  /* 0x000000040c148981 */ /* 0x000f62000c2e1900 */
[----:B--2---:R-:W-:-:S03]  /*05b0*/  IMAD.WIDE R6, R4, 0x4, R6 ;  /* 0x0000000404067825 */ /* 0x004fc600078e0206 */
[----:B------:R-:W2:Y:S01]  /*05c0*/  @!P0 LDG.E.EL R5, desc[UR4][R8.64] ;  /* 0x0000000408058981 */ /* 0x000ea2000c2e1900 */
[----:B------:R-:W-:Y:S01]  /*05d0*/  IMAD.MOV.U32 R4, RZ, RZ, RZ ;  /* 0x000000ffff047224 */ /* 0x000fe200078e00ff */
[----:B-1----:R-:W1:Y:S05]  /*05e0*/  LDC.64 R2, c[0x0][0x210] ;  /* 0x00008400ff027b82 */ /* 0x002e6a0000000a00 */
[----:B------:R-:W2:Y:S01]  /*05f0*/  @!P0 LDG.E.EL R4, desc[UR4][R6.64] ;  /* 0x0000000406048981 */ /* 0x000ea2000c2e1900 */
[----:B-1----:R-:W-:-:S04]  /*0600*/  IMAD.WIDE R2, R0, 0x4, R2 ;  /* 0x0000000400027825 */ /* 0x002fc800078e0202 */
[--C-:B---3--:R-:W-:Y:S01]  /*0610*/  FADD R10, R19, R21.reuse ;  /* 0x00000015130a7221 */ /* 0x108fe20000000000 */
[--C-:B----4-:R-:W-:Y:S01]  /*0620*/  FADD R11, R18, R21.reuse ;  /* 0x00000015120b7221 */ /* 0x110fe20000000000 */
[--C-:B-----5:R-:W-:Y:S01]  /*0630*/  FADD R20, R20, R21.reuse ;  /* 0x0000001514147221 */ /* 0x120fe20000000000 */
[----:B------:R-:W-:Y:S02]  /*0640*/  FADD R21, R22, R21 ;  /* 0x0000001516157221 */ /* 0x000fe40000000000 */
[----:B------:R-:W-:Y:S02]  /*0650*/  FADD R11, -R10, R11 ;  /* 0x0000000b0a0b7221 */ /* 0x000fe40000000100 */
[----:B------:R-:W-:Y:S02]  /*0660*/  FADD R21, -R20, R21 ;  /* 0x0000001514157221 */ /* 0x000fe40000000100 */
[-C--:B--2---:R-:W-:Y:S02]  /*0670*/  FFMA R11, R11, R5.reuse, R10 ;  /* 0x000000050b0b7223 */ /* 0x084fe4000000000a */
[----:B------:R-:W-:-:S04]  /*0680*/  FFMA R20, R21, R5, R20 ;  /* 0x0000000515147223 */ /* 0x000fc80000000014 */
[----:B------:R-:W-:-:S04]  /*0690*/  FADD R20, -R11, R20 ;  /* 0x000000140b147221 */ /* 0x000fc80000000100 */
[----:B------:R-:W-:Y:S01]  /*06a0*/  FFMA R11, R20, R4, R11 ;  /* 0x00000004140b7223 */ /* 0x000fe2000000000b */
[----:B------:R-:W-:Y:S06]  /*06b0*/  @P0 EXIT ;  /* 0x000000000000094d */ /* 0x000fec0003800000 */
[----:B------:R-:W-:Y:S01]  /*06c0*/  STG.E desc[UR4][R2.64], R11 ;  /* 0x0000000b02007986 */ /* 0x000fe2000c101904 */
[----:B------:R-:W-:Y:S05]  /*06d0*/  EXIT ;  /* 0x000000000000794d */ /* 0x000fea0003800000 */
.L_x_0:
[----:B------:R-:W-:-:S00]  /*06e0*/  BRA `(.L_x_0) ;  /* 0xfffffffc00fc7947 */ /* 0x000fc0000383ffff */
[----:B------:R-:W-:-:S00]  /*06f0*/  NOP ;  /* 0x0000000000007918 */ /* 0x000fc00000000000 */
        /* <DEDUP_REMOVED lines=8> */
.L_x_1:


//--------------------- .nv.constant0.triton_poi_fused__unsafe_index_add_convolution_mul_sub_25 --------------------------
	.section	.nv.constant0.triton_poi_fused__unsafe_index_add_convolution_mul_sub_25,"a",@progbits
	.sectionflags	@""
	.align	4
.nv.constant0.triton_poi_fused__unsafe_index_add_convolution_mul_sub_25:
	.zero		604
